//
// Generated by NVIDIA NVVM Compiler
//
// Compiler Build ID: CL-36424714
// Cuda compilation tools, release 13.0, V13.0.88
// Based on NVVM 20.0.0
//

.version 9.0
.target sm_100
.address_size 64

	// .globl	_Z17kernel_checkvaluev
.extern .func  (.param .b32 func_retval0) vprintf
(
	.param .b64 vprintf_param_0,
	.param .b64 vprintf_param_1
)
;
.global .align 1 .b8 $str[26] = {105, 100, 58, 32, 37, 100, 32, 120, 58, 32, 37, 100, 32, 97, 100, 100, 114, 58, 32, 37, 112, 32, 37, 88, 10};

.visible .entry _Z17kernel_checkvaluev()
{
	.local .align 8 .b8 	__local_depot0[32];
	.reg .b64 	%SP;
	.reg .b64 	%SPL;
	.reg .pred 	%p<3>;
	.reg .b32 	%r<12>;
	.reg .b64 	%rd<11>;

	mov.u64 	%SPL, __local_depot0;
	cvta.local.u64 	%SP, %SPL;
	add.u64 	%rd3, %SP, 0;
	add.u64 	%rd1, %SPL, 0;
	add.u64 	%rd4, %SP, 8;
	add.u64 	%rd2, %SPL, 8;
	mov.u32 	%r1, %tid.x;
	setp.eq.s32 	%p1, %r1, 0;
	selp.b32 	%r4, 2, 1, %p1;
	st.local.u32 	[%rd1], %r4;
	bar.sync 	0;
	st.local.v2.u32 	[%rd2], {%r1, %r4};
	st.local.u64 	[%rd2+8], %rd3;
	st.local.u64 	[%rd2+16], %rd3;
	mov.u64 	%rd5, $str;
	cvta.global.u64 	%rd6, %rd5;
	{ // callseq 0, 0
	.param .b64 param0;
	st.param.b64 	[param0], %rd6;
	.param .b64 param1;
	st.param.b64 	[param1], %rd4;
	.param .b32 retval0;
	call.uni (retval0), 
	vprintf, 
	(
	param0, 
	param1
	);
	ld.param.b32 	%r5, [retval0];
	} // callseq 0
	setp.ne.s32 	%p2, %r1, 1;
	@%p2 bra 	$L__BB0_2;
	ld.local.u32 	%r7, [%rd1];
	add.s32 	%r8, %r7, 1;
	st.local.u32 	[%rd1], %r8;
$L__BB0_2:
	bar.sync 	0;
	ld.local.u32 	%r9, [%rd1];
	st.local.v2.u32 	[%rd2], {%r1, %r9};
	st.local.u64 	[%rd2+8], %rd3;
	st.local.u64 	[%rd2+16], %rd3;
	cvta.global.u64 	%rd9, %rd5;
	{ // callseq 1, 0
	.param .b64 param0;
	st.param.b64 	[param0], %rd9;
	.param .b64 param1;
	st.param.b64 	[param1], %rd4;
	.param .b32 retval0;
	call.uni (retval0), 
	vprintf, 
	(
	param0, 
	param1
	);
	ld.param.b32 	%r10, [retval0];
	} // callseq 1
	ret;

}


// ===== COMPILED SASS (sm_100) =====

	.target	sm_100

	.elftype	@"ET_EXEC"


//--------------------- .note.nv.tkinfo           --------------------------
	.section	.note.nv.tkinfo,"",@"SHT_NOTE"
	.sectionflags	@"SHF_NOTE_NV_TKINFO"
	.tkinfo
        /*0018*/ 	.word	0x00000002
        /*0030*/ 	.string	""
        /*0030*/ 	.string	"ptxas"
        /*0030*/ 	.string	"Cuda compilation tools, release 13.0, V13.0.88"
        /*0030*/ 	.string	"Build cuda_13.0.r13.0/compiler.36424714_0"
        /*0030*/ 	.string	"-arch sm_100 -m 64 "



//--------------------- .note.nv.cuinfo           --------------------------
	.section	.note.nv.cuinfo,"",@"SHT_NOTE"
	.sectionflags	@"SHF_NOTE_NV_CUINFO"
        /*0018*/ 	.short	0x0002
        /*001a*/ 	.short	0x0064
        /*001c*/ 	.short	0x0082
	.zero		2


//--------------------- .nv.info                  --------------------------
	.section	.nv.info,"",@"SHT_CUDA_INFO"
	.align	4


	//----- nvinfo : EIATTR_REGCOUNT
	.align		4
        /*0000*/ 	.byte	0x04, 0x2f
        /*0002*/ 	.short	(.L_2 - .L_1)
	.align		4
.L_1:
        /*0004*/ 	.word	index@(_Z17kernel_checkvaluev)
        /*0008*/ 	.word	0x00000018


	//----- nvinfo : EIATTR_FRAME_SIZE
	.align		4
.L_2:
        /*000c*/ 	.byte	0x04, 0x11
        /*000e*/ 	.short	(.L_4 - .L_3)
	.align		4
.L_3:
        /*0010*/ 	.word	index@(_Z17kernel_checkvaluev)
        /*0014*/ 	.word	0x00000020


	//----- nvinfo : EIATTR_MIN_STACK_SIZE
	.align		4
.L_4:
        /*0018*/ 	.byte	0x04, 0x12
        /*001a*/ 	.short	(.L_6 - .L_5)
	.align		4
.L_5:
        /*001c*/ 	.word	index@(_Z17kernel_checkvaluev)
        /*0020*/ 	.word	0x00000020
.L_6:


//--------------------- .nv.compat                --------------------------
	.section	.nv.compat,"",@"SHT_CUDA_COMPAT_INFO"
	.align	4
        /*0000*/ 	.byte	0x02, 0x09, 0x00, 0x00, 0x02, 0x02, 0x01, 0x00, 0x02, 0x05, 0x05, 0x00, 0x03, 0x07, 0x01, 0x01
        /*0010*/ 	.byte	0x02, 0x03, 0x00, 0x00, 0x02, 0x06, 0x01, 0x00, 0x04, 0x0b, 0x08, 0x00, 0x09, 0x00, 0x00, 0x00
        /*0020*/ 	.byte	0x00, 0x00, 0x00, 0x00


//--------------------- .nv.info._Z17kernel_checkvaluev --------------------------
	.section	.nv.info._Z17kernel_checkvaluev,"",@"SHT_CUDA_INFO"
	.sectionflags	@""
	.align	4


	//----- nvinfo : EIATTR_CUDA_API_VERSION
	.align		4
        /*0000*/ 	.byte	0x04, 0x37
        /*0002*/ 	.short	(.L_8 - .L_7)
.L_7:
        /*0004*/ 	.word	0x00000082


	//----- nvinfo : EIATTR_SPARSE_MMA_MASK
	.align		4
.L_8:
        /*0008*/ 	.byte	0x03, 0x50
        /*000a*/ 	.short	0x0000


	//----- nvinfo : EIATTR_MAXREG_COUNT
	.align		4
        /*000c*/ 	.byte	0x03, 0x1b
        /*000e*/ 	.short	0x00ff


	//----- nvinfo : EIATTR_NUM_BARRIERS
	.align		4
        /*0010*/ 	.byte	0x02, 0x4c
        /*0012*/ 	.byte	0x01
	.zero		1


	//----- nvinfo : EIATTR_EXTERNS
	.align		4
        /*0014*/ 	.byte	0x04, 0x0f
        /*0016*/ 	.short	(.L_10 - .L_9)


	//   ....[0]....
	.align		4
.L_9:
        /*0018*/ 	.word	index@(vprintf)


	//----- nvinfo : EIATTR_MERCURY_ISA_VERSION
	.align		4
.L_10:
        /*001c*/ 	.byte	0x03, 0x5f
        /*001e*/ 	.short	0x0101


	//----- nvinfo : EIATTR_VRC_CTA_INIT_COUNT
	.align		4
        /*0020*/ 	.byte	0x02, 0x4a
	.zero		1
	.zero		1


	//----- nvinfo : EIATTR_SYSCALL_OFFSETS
	.align		4
        /*0024*/ 	.byte	0x04, 0x46
        /*0026*/ 	.short	(.L_12 - .L_11)


	//   ....[0]....
.L_11:
        /*0028*/ 	.word	0x00000190


	//   ....[1]....
        /*002c*/ 	.word	0x000002d0


	//----- nvinfo : EIATTR_EXIT_INSTR_OFFSETS
	.align		4
.L_12:
        /*0030*/ 	.byte	0x04, 0x1c
        /*0032*/ 	.short	(.L_14 - .L_13)


	//   ....[0]....
.L_13:
        /*0034*/ 	.word	0x000002e0


	//----- nvinfo : EIATTR_SW_WAR
	.align		4
.L_14:
        /*0038*/ 	.byte	0x04, 0x36
        /*003a*/ 	.short	(.L_16 - .L_15)
.L_15:
        /*003c*/ 	.word	0x00000008
.L_16:


//--------------------- .nv.callgraph             --------------------------
	.section	.nv.callgraph,"",@"SHT_CUDA_CALLGRAPH"
	.align	4
	.sectionentsize	8
	.align		4
        /*0000*/ 	.word	0x00000000
	.align		4
        /*0004*/ 	.word	0xffffffff
	.align		4
        /*0008*/ 	.word	index@(_Z17kernel_checkvaluev)
	.align		4
        /*000c*/ 	.word	index@(vprintf)
	.align		4
        /*0010*/ 	.word	0x00000000
	.align		4
        /*0014*/ 	.word	0xfffffffe
	.align		4
        /*0018*/ 	.word	0x00000000
	.align		4
        /*001c*/ 	.word	0xfffffffd
	.align		4
        /*0020*/ 	.word	0x00000000
	.align		4
        /*0024*/ 	.word	0xfffffffc


//--------------------- .nv.constant4             --------------------------
	.section	.nv.constant4,"a",@progbits
	.align	8
	.align		8
.nv.constant4:
        /*0000*/ 	.dword	vprintf
	.align		8
        /*0008*/ 	.dword	$str


//--------------------- .text._Z17kernel_checkvaluev --------------------------
	.section	.text._Z17kernel_checkvaluev,"ax",@progbits
	.align	128
        .global         _Z17kernel_checkvaluev
        .type           _Z17kernel_checkvaluev,@function
        .size           _Z17kernel_checkvaluev,(.L_x_3 - _Z17kernel_checkvaluev)
        .other          _Z17kernel_checkvaluev,@"STO_CUDA_ENTRY STV_DEFAULT"
_Z17kernel_checkvaluev:
.text._Z17kernel_checkvaluev:
[----:B------:R-:W0:Y:S01]  /*0000*/  LDC R1, c[0x0][0x37c] ;  /* 0x0000df00ff017b82 */ /* 0x000e220000000800 */
[----:B------:R-:W1:Y:S01]  /*0010*/  S2R R2, SR_TID.X ;  /* 0x0000000000027919 */ /* 0x000e620000002100 */
[----:B------:R-:W2:Y:S01]  /*0020*/  LDCU UR4, c[0x0][0x2f8] ;  /* 0x00005f00ff0477ac */ /* 0x000ea20008000800 */
[----:B0-----:R-:W-:Y:S01]  /*0030*/  VIADD R1, R1, 0xffffffe0 ;  /* 0xffffffe001017836 */ /* 0x001fe20000000000 */
[----:B------:R-:W-:Y:S01]  /*0040*/  MOV R0, 0x0 ;  /* 0x0000000000007802 */ /* 0x000fe20000000f00 */
[----:B------:R-:W-:Y:S01]  /*0050*/  IMAD.MOV.U32 R3, RZ, RZ, 0x2 ;  /* 0x00000002ff037424 */ /* 0x000fe200078e00ff */
[----:B------:R-:W0:Y:S02]  /*0060*/  LDCU UR5, c[0x0][0x2fc] ;  /* 0x00005f80ff0577ac */ /* 0x000e240008000800 */
[----:B------:R-:W-:Y:S08]  /*0070*/  BAR.SYNC.DEFER_BLOCKING 0x0 ;  /* 0x0000000000007b1d */ /* 0x000ff00000010000 */
[----:B------:R3:W4:Y:S01]  /*0080*/  LDC.64 R8, c[0x4][R0] ;  /* 0x0100000000087b82 */ /* 0x0007220000000a00 */
[----:B--2---:R-:W-:-:S05]  /*0090*/  IADD3 R16, P1, PT, R1, UR4, RZ ;  /* 0x0000000401107c10 */ /* 0x004fca000ff3e0ff */
[----:B0-----:R-:W-:Y:S01]  /*00a0*/  IMAD.X R17, RZ, RZ, UR5, P1 ;  /* 0x00000005ff117e24 */ /* 0x001fe200088e06ff */
[----:B------:R-:W0:Y:S04]  /*00b0*/  LDCU.64 UR4, c[0x4][0x8] ;  /* 0x01000100ff0477ac */ /* 0x000e280008000a00 */
[----:B------:R3:W-:Y:S01]  /*00c0*/  STL.64 [R1+0x10], R16 ;  /* 0x0000101001007387 */ /* 0x0007e20000100a00 */
[----:B-1----:R-:W-:-:S03]  /*00d0*/  ISETP.NE.AND P0, PT, R2, RZ, PT ;  /* 0x000000ff0200720c */ /* 0x002fc60003f05270 */
[----:B------:R3:W-:Y:S01]  /*00e0*/  STL.64 [R1+0x18], R16 ;  /* 0x0000181001007387 */ /* 0x0007e20000100a00 */
[----:B------:R-:W-:Y:S02]  /*00f0*/  SEL R3, R3, 0x1, !P0 ;  /* 0x0000000103037807 */ /* 0x000fe40004000000 */
[----:B------:R-:W-:-:S03]  /*0100*/  IADD3 R19, P0, PT, R16, 0x8, RZ ;  /* 0x0000000810137810 */ /* 0x000fc60007f1e0ff */
[----:B------:R3:W-:Y:S01]  /*0110*/  STL [R1], R3 ;  /* 0x0000000301007387 */ /* 0x0007e20000100800 */
[----:B------:R-:W-:Y:S01]  /*0120*/  IADD3.X R18, PT, PT, RZ, R17, RZ, P0, !PT ;  /* 0x00000011ff127210 */ /* 0x000fe200007fe4ff */
[----:B0-----:R-:W-:Y:S01]  /*0130*/  IMAD.U32 R4, RZ, RZ, UR4 ;  /* 0x00000004ff047e24 */ /* 0x001fe2000f8e00ff */
[----:B------:R-:W-:Y:S01]  /*0140*/  MOV R6, R19 ;  /* 0x0000001300067202 */ /* 0x000fe20000000f00 */
[----:B------:R3:W-:Y:S01]  /*0150*/  STL.64 [R1+0x8], R2 ;  /* 0x0000080201007387 */ /* 0x0007e20000100a00 */
[----:B------:R-:W-:Y:S02]  /*0160*/  IMAD.U32 R5, RZ, RZ, UR5 ;  /* 0x00000005ff057e24 */ /* 0x000fe4000f8e00ff */
[----:B------:R-:W-:-:S07]  /*0170*/  IMAD.MOV.U32 R7, RZ, RZ, R18 ;  /* 0x000000ffff077224 */ /* 0x000fce00078e0012 */
[----:B------:R-:W-:-:S07]  /*0180*/  LEPC R20, `(.L_x_0) ;  /* 0x000000001014794e */ /* 0x000fce0000000000 */
[----:B---34-:R-:W-:Y:S05]  /*0190*/  CALL.ABS.NOINC R8 ;  /* 0x0000000008007343 */ /* 0x018fea0003c00000 */
.L_x_0:
[----:B------:R-:W-:-:S13]  /*01a0*/  ISETP.NE.AND P0, PT, R2, 0x1, PT ;  /* 0x000000010200780c */ /* 0x000fda0003f05270 */
[----:B------:R-:W2:Y:S01]  /*01b0*/  @!P0 LDL R0, [R1] ;  /* 0x0000000001008983 */ /* 0x000ea20000100800 */
[----:B------:R-:W-:Y:S01]  /*01c0*/  MOV R8, R2 ;  /* 0x0000000200087202 */ /* 0x000fe20000000f00 */
[----:B--2---:R-:W-:-:S05]  /*01d0*/  @!P0 VIADD R0, R0, 0x1 ;  /* 0x0000000100008836 */ /* 0x004fca0000000000 */
[----:B------:R0:W-:Y:S04]  /*01e0*/  @!P0 STL [R1], R0 ;  /* 0x0000000001008387 */ /* 0x0001e80000100800 */
[----:B------:R-:W2:Y:S01]  /*01f0*/  LDL R9, [R1] ;  /* 0x0000000001097983 */ /* 0x000ea20000100800 */
[----:B------:R-:W-:Y:S01]  /*0200*/  MOV R2, 0x0 ;  /* 0x0000000000027802 */ /* 0x000fe20000000f00 */
[----:B------:R-:W-:Y:S05]  /*0210*/  WARPSYNC.ALL ;  /* 0x0000000000007948 */ /* 0x000fea0003800000 */
[----:B------:R0:W-:Y:S01]  /*0220*/  STL.64 [R1+0x10], R16 ;  /* 0x0000101001007387 */ /* 0x0001e20000100a00 */
[----:B------:R-:W1:Y:S01]  /*0230*/  LDC.64 R2, c[0x4][R2] ;  /* 0x0100000002027b82 */ /* 0x000e620000000a00 */
[----:B------:R-:W3:Y:S01]  /*0240*/  LDCU.64 UR4, c[0x4][0x8] ;  /* 0x01000100ff0477ac */ /* 0x000ee20008000a00 */
[----:B------:R-:W-:Y:S01]  /*0250*/  MOV R6, R19 ;  /* 0x0000001300067202 */ /* 0x000fe20000000f00 */
[----:B------:R0:W-:Y:S01]  /*0260*/  STL.64 [R1+0x18], R16 ;  /* 0x0000181001007387 */ /* 0x0001e20000100a00 */
[----:B------:R-:W-:-:S02]  /*0270*/  IMAD.MOV.U32 R7, RZ, RZ, R18 ;  /* 0x000000ffff077224 */ /* 0x000fc400078e0012 */
[----:B---3--:R-:W-:Y:S02]  /*0280*/  IMAD.U32 R4, RZ, RZ, UR4 ;  /* 0x00000004ff047e24 */ /* 0x008fe4000f8e00ff */
[----:B------:R-:W-:Y:S01]  /*0290*/  IMAD.U32 R5, RZ, RZ, UR5 ;  /* 0x00000005ff057e24 */ /* 0x000fe2000f8e00ff */
[----:B------:R-:W-:Y:S06]  /*02a0*/  BAR.SYNC.DEFER_BLOCKING 0x0 ;  /* 0x0000000000007b1d */ /* 0x000fec0000010000 */
[----:B-12---:R0:W-:Y:S02]  /*02b0*/  STL.64 [R1+0x8], R8 ;  /* 0x0000080801007387 */ /* 0x0061e40000100a00 */
[----:B------:R-:W-:-:S07]  /*02c0*/  LEPC R20, `(.L_x_1) ;  /* 0x000000001014794e */ /* 0x000fce0000000000 */
[----:B0-----:R-:W-:Y:S05]  /*02d0*/  CALL.ABS.NOINC R2 ;  /* 0x0000000002007343 */ /* 0x001fea0003c00000 */
.L_x_1:
[----:B------:R-:W-:Y:S05]  /*02e0*/  EXIT ;  /* 0x000000000000794d */ /* 0x000fea0003800000 */
.L_x_2:
[----:B------:R-:W-:-:S00]  /*02f0*/  BRA `(.L_x_2) ;  /* 0xfffffffc00fc7947 */ /* 0x000fc0000383ffff */
[----:B------:R-:W-:-:S00]  /*0300*/  NOP ;  /* 0x0000000000007918 */ /* 0x000fc00000000000 */
[----:B------:R-:W-:-:S00]  /*0310*/  NOP ;  /* 0x0000000000007918 */ /* 0x000fc00000000000 */
[----:B------:R-:W-:-:S00]  /*0320*/  NOP ;  /* 0x0000000000007918 */ /* 0x000fc00000000000 */
[----:B------:R-:W-:-:S00]  /*0330*/  NOP ;  /* 0x0000000000007918 */ /* 0x000fc00000000000 */
[----:B------:R-:W-:-:S00]  /*0340*/  NOP ;  /* 0x0000000000007918 */ /* 0x000fc00000000000 */
[----:B------:R-:W-:-:S00]  /*0350*/  NOP ;  /* 0x0000000000007918 */ /* 0x000fc00000000000 */
[----:B------:R-:W-:-:S00]  /*0360*/  NOP ;  /* 0x0000000000007918 */ /* 0x000fc00000000000 */
[----:B------:R-:W-:-:S00]  /*0370*/  NOP ;  /* 0x0000000000007918 */ /* 0x000fc00000000000 */
.L_x_3:


//--------------------- .nv.global.init           --------------------------
	.section	.nv.global.init,"aw",@progbits
.nv.global.init:
	.type		$str,@object
	.size		$str,(.L_0 - $str)
$str:
        /*0000*/ 	.byte	0x69, 0x64, 0x3a, 0x20, 0x25, 0x64, 0x20, 0x78, 0x3a, 0x20, 0x25, 0x64, 0x20, 0x61, 0x64, 0x64
        /*0010*/ 	.byte	0x72, 0x3a, 0x20, 0x25, 0x70, 0x20, 0x25, 0x58, 0x0a, 0x00
.L_0:


//--------------------- .nv.shared.reserved.0     --------------------------
	.section	.nv.shared.reserved.0,"aw",@nobits
	.weak		__nv_reservedSMEM_offset_0_alias
	.size		__nv_reservedSMEM_offset_0_alias, 0, 64
	.other		__nv_reservedSMEM_offset_0_alias,@"STO_CUDA_RESERVED_SHARED STV_DEFAULT"
__nv_reservedSMEM_offset_0_alias:
	.zero		0
	.zero		64


//--------------------- .nv.constant0._Z17kernel_checkvaluev --------------------------
	.section	.nv.constant0._Z17kernel_checkvaluev,"a",@progbits
	.sectionflags	@""
	.align	4
.nv.constant0._Z17kernel_checkvaluev:
	.zero		896


//--------------------- SYMBOLS --------------------------

	.type		.nv.reservedSmem.offset0,@object
	.size		.nv.reservedSmem.offset0,0x4
	.type		vprintf,@function
